//
// Generated by NVIDIA NVVM Compiler
//
// Compiler Build ID: CL-36424714
// Cuda compilation tools, release 13.0, V13.0.88
// Based on NVVM 20.0.0
//

.version 9.0
.target sm_100
.address_size 64

	// .globl	_Z12vecAddKernelPfS_S_m

.visible .entry _Z12vecAddKernelPfS_S_m(
	.param .u64 .ptr .align 1 _Z12vecAddKernelPfS_S_m_param_0,
	.param .u64 .ptr .align 1 _Z12vecAddKernelPfS_S_m_param_1,
	.param .u64 .ptr .align 1 _Z12vecAddKernelPfS_S_m_param_2,
	.param .u64 _Z12vecAddKernelPfS_S_m_param_3
)
{
	.reg .pred 	%p<2>;
	.reg .b32 	%r<5>;
	.reg .b32 	%f<4>;
	.reg .b64 	%rd<13>;

	ld.param.u64 	%rd2, [_Z12vecAddKernelPfS_S_m_param_0];
	ld.param.u64 	%rd3, [_Z12vecAddKernelPfS_S_m_param_1];
	ld.param.u64 	%rd4, [_Z12vecAddKernelPfS_S_m_param_2];
	ld.param.u64 	%rd5, [_Z12vecAddKernelPfS_S_m_param_3];
	mov.u32 	%r1, %tid.x;
	mov.u32 	%r2, %ntid.x;
	mov.u32 	%r3, %ctaid.x;
	mad.lo.s32 	%r4, %r2, %r3, %r1;
	cvt.u64.u32 	%rd1, %r4;
	setp.le.u64 	%p1, %rd5, %rd1;
	@%p1 bra 	$L__BB0_2;
	cvta.to.global.u64 	%rd6, %rd2;
	cvta.to.global.u64 	%rd7, %rd3;
	cvta.to.global.u64 	%rd8, %rd4;
	shl.b64 	%rd9, %rd1, 2;
	add.s64 	%rd10, %rd6, %rd9;
	ld.global.f32 	%f1, [%rd10];
	add.s64 	%rd11, %rd7, %rd9;
	ld.global.f32 	%f2, [%rd11];
	add.f32 	%f3, %f1, %f2;
	add.s64 	%rd12, %rd8, %rd9;
	st.global.f32 	[%rd12], %f3;
$L__BB0_2:
	ret;

}


// ===== COMPILED SASS (sm_100) =====

	.target	sm_100

	.elftype	@"ET_EXEC"


//--------------------- .note.nv.tkinfo           --------------------------
	.section	.note.nv.tkinfo,"",@"SHT_NOTE"
	.sectionflags	@"SHF_NOTE_NV_TKINFO"
	.tkinfo
        /*0018*/ 	.word	0x00000002
        /*0030*/ 	.string	""
        /*0030*/ 	.string	"ptxas"
        /*0030*/ 	.string	"Cuda compilation tools, release 13.0, V13.0.88"
        /*0030*/ 	.string	"Build cuda_13.0.r13.0/compiler.36424714_0"
        /*0030*/ 	.string	"-arch sm_100 -m 64 "



//--------------------- .note.nv.cuinfo           --------------------------
	.section	.note.nv.cuinfo,"",@"SHT_NOTE"
	.sectionflags	@"SHF_NOTE_NV_CUINFO"
        /*0018*/ 	.short	0x0002
        /*001a*/ 	.short	0x0064
        /*001c*/ 	.short	0x0082
	.zero		2


//--------------------- .nv.info                  --------------------------
	.section	.nv.info,"",@"SHT_CUDA_INFO"
	.align	4


	//----- nvinfo : EIATTR_REGCOUNT
	.align		4
        /*0000*/ 	.byte	0x04, 0x2f
        /*0002*/ 	.short	(.L_1 - .L_0)
	.align		4
.L_0:
        /*0004*/ 	.word	index@(_Z12vecAddKernelPfS_S_m)
        /*0008*/ 	.word	0x0000000c


	//----- nvinfo : EIATTR_FRAME_SIZE
	.align		4
.L_1:
        /*000c*/ 	.byte	0x04, 0x11
        /*000e*/ 	.short	(.L_3 - .L_2)
	.align		4
.L_2:
        /*0010*/ 	.word	index@(_Z12vecAddKernelPfS_S_m)
        /*0014*/ 	.word	0x00000000


	//----- nvinfo : EIATTR_MIN_STACK_SIZE
	.align		4
.L_3:
        /*0018*/ 	.byte	0x04, 0x12
        /*001a*/ 	.short	(.L_5 - .L_4)
	.align		4
.L_4:
        /*001c*/ 	.word	index@(_Z12vecAddKernelPfS_S_m)
        /*0020*/ 	.word	0x00000000
.L_5:


//--------------------- .nv.compat                --------------------------
	.section	.nv.compat,"",@"SHT_CUDA_COMPAT_INFO"
	.align	4
        /*0000*/ 	.byte	0x02, 0x09, 0x00, 0x00, 0x02, 0x02, 0x01, 0x00, 0x02, 0x05, 0x05, 0x00, 0x03, 0x07, 0x01, 0x01
        /*0010*/ 	.byte	0x02, 0x03, 0x00, 0x00, 0x02, 0x06, 0x01, 0x00, 0x04, 0x0b, 0x08, 0x00, 0x09, 0x00, 0x00, 0x00
        /*0020*/ 	.byte	0x00, 0x00, 0x00, 0x00


//--------------------- .nv.info._Z12vecAddKernelPfS_S_m --------------------------
	.section	.nv.info._Z12vecAddKernelPfS_S_m,"",@"SHT_CUDA_INFO"
	.sectionflags	@""
	.align	4


	//----- nvinfo : EIATTR_CUDA_API_VERSION
	.align		4
        /*0000*/ 	.byte	0x04, 0x37
        /*0002*/ 	.short	(.L_7 - .L_6)
.L_6:
        /*0004*/ 	.word	0x00000082


	//----- nvinfo : EIATTR_KPARAM_INFO
	.align		4
.L_7:
        /*0008*/ 	.byte	0x04, 0x17
        /*000a*/ 	.short	(.L_9 - .L_8)
.L_8:
        /*000c*/ 	.word	0x00000000
        /*0010*/ 	.short	0x0003
        /*0012*/ 	.short	0x0018
        /*0014*/ 	.byte	0x00, 0xf0, 0x21, 0x00


	//----- nvinfo : EIATTR_KPARAM_INFO
	.align		4
.L_9:
        /*0018*/ 	.byte	0x04, 0x17
        /*001a*/ 	.short	(.L_11 - .L_10)
.L_10:
        /*001c*/ 	.word	0x00000000
        /*0020*/ 	.short	0x0002
        /*0022*/ 	.short	0x0010
        /*0024*/ 	.byte	0x00, 0xf5, 0x21, 0x00


	//----- nvinfo : EIATTR_KPARAM_INFO
	.align		4
.L_11:
        /*0028*/ 	.byte	0x04, 0x17
        /*002a*/ 	.short	(.L_13 - .L_12)
.L_12:
        /*002c*/ 	.word	0x00000000
        /*0030*/ 	.short	0x0001
        /*0032*/ 	.short	0x0008
        /*0034*/ 	.byte	0x00, 0xf5, 0x21, 0x00


	//----- nvinfo : EIATTR_KPARAM_INFO
	.align		4
.L_13:
        /*0038*/ 	.byte	0x04, 0x17
        /*003a*/ 	.short	(.L_15 - .L_14)
.L_14:
        /*003c*/ 	.word	0x00000000
        /*0040*/ 	.short	0x0000
        /*0042*/ 	.short	0x0000
        /*0044*/ 	.byte	0x00, 0xf5, 0x21, 0x00


	//----- nvinfo : EIATTR_SPARSE_MMA_MASK
	.align		4
.L_15:
        /*0048*/ 	.byte	0x03, 0x50
        /*004a*/ 	.short	0x0000


	//----- nvinfo : EIATTR_MAXREG_COUNT
	.align		4
        /*004c*/ 	.byte	0x03, 0x1b
        /*004e*/ 	.short	0x00ff


	//----- nvinfo : EIATTR_MERCURY_ISA_VERSION
	.align		4
        /*0050*/ 	.byte	0x03, 0x5f
        /*0052*/ 	.short	0x0101


	//----- nvinfo : EIATTR_VRC_CTA_INIT_COUNT
	.align		4
        /*0054*/ 	.byte	0x02, 0x4a
	.zero		1
	.zero		1


	//----- nvinfo : EIATTR_EXIT_INSTR_OFFSETS
	.align		4
        /*0058*/ 	.byte	0x04, 0x1c
        /*005a*/ 	.short	(.L_17 - .L_16)


	//   ....[0]....
.L_16:
        /*005c*/ 	.word	0x00000080


	//   ....[1]....
        /*0060*/ 	.word	0x00000180


	//----- nvinfo : EIATTR_CBANK_PARAM_SIZE
	.align		4
.L_17:
        /*0064*/ 	.byte	0x03, 0x19
        /*0066*/ 	.short	0x0020


	//----- nvinfo : EIATTR_PARAM_CBANK
	.align		4
        /*0068*/ 	.byte	0x04, 0x0a
        /*006a*/ 	.short	(.L_19 - .L_18)
	.align		4
.L_18:
        /*006c*/ 	.word	index@(.nv.constant0._Z12vecAddKernelPfS_S_m)
        /*0070*/ 	.short	0x0380
        /*0072*/ 	.short	0x0020


	//----- nvinfo : EIATTR_SW_WAR
	.align		4
.L_19:
        /*0074*/ 	.byte	0x04, 0x36
        /*0076*/ 	.short	(.L_21 - .L_20)
.L_20:
        /*0078*/ 	.word	0x00000008
.L_21:


//--------------------- .nv.callgraph             --------------------------
	.section	.nv.callgraph,"",@"SHT_CUDA_CALLGRAPH"
	.align	4
	.sectionentsize	8
	.align		4
        /*0000*/ 	.word	0x00000000
	.align		4
        /*0004*/ 	.word	0xffffffff
	.align		4
        /*0008*/ 	.word	0x00000000
	.align		4
        /*000c*/ 	.word	0xfffffffe
	.align		4
        /*0010*/ 	.word	0x00000000
	.align		4
        /*0014*/ 	.word	0xfffffffd
	.align		4
        /*0018*/ 	.word	0x00000000
	.align		4
        /*001c*/ 	.word	0xfffffffc


//--------------------- .text._Z12vecAddKernelPfS_S_m --------------------------
	.section	.text._Z12vecAddKernelPfS_S_m,"ax",@progbits
	.align	128
        .global         _Z12vecAddKernelPfS_S_m
        .type           _Z12vecAddKernelPfS_S_m,@function
        .size           _Z12vecAddKernelPfS_S_m,(.L_x_1 - _Z12vecAddKernelPfS_S_m)
        .other          _Z12vecAddKernelPfS_S_m,@"STO_CUDA_ENTRY STV_DEFAULT"
_Z12vecAddKernelPfS_S_m:
.text._Z12vecAddKernelPfS_S_m:
[----:B------:R-:W-:Y:S01]  /*0000*/  LDC R1, c[0x0][0x37c] ;  /* 0x0000df00ff017b82 */ /* 0x000fe20000000800 */
[----:B------:R-:W0:Y:S01]  /*0010*/  S2R R0, SR_TID.X ;  /* 0x0000000000007919 */ /* 0x000e220000002100 */
[----:B------:R-:W0:Y:S01]  /*0020*/  LDCU UR4, c[0x0][0x360] ;  /* 0x00006c00ff0477ac */ /* 0x000e220008000800 */
[----:B------:R-:W0:Y:S01]  /*0030*/  S2R R3, SR_CTAID.X ;  /* 0x0000000000037919 */ /* 0x000e220000002500 */
[----:B------:R-:W1:Y:S01]  /*0040*/  LDCU.64 UR6, c[0x0][0x398] ;  /* 0x00007300ff0677ac */ /* 0x000e620008000a00 */
[----:B0-----:R-:W-:-:S05]  /*0050*/  IMAD R0, R3, UR4, R0 ;  /* 0x0000000403007c24 */ /* 0x001fca000f8e0200 */
[----:B-1----:R-:W-:-:S04]  /*0060*/  ISETP.GE.U32.AND P0, PT, R0, UR6, PT ;  /* 0x0000000600007c0c */ /* 0x002fc8000bf06070 */
[----:B------:R-:W-:-:S13]  /*0070*/  ISETP.GE.U32.AND.EX P0, PT, RZ, UR7, PT, P0 ;  /* 0x00000007ff007c0c */ /* 0x000fda000bf06100 */
[----:B------:R-:W-:Y:S05]  /*0080*/  @P0 EXIT ;  /* 0x000000000000094d */ /* 0x000fea0003800000 */
[----:B------:R-:W0:Y:S01]  /*0090*/  LDCU.128 UR8, c[0x0][0x380] ;  /* 0x00007000ff0877ac */ /* 0x000e220008000c00 */
[----:B------:R-:W-:Y:S01]  /*00a0*/  IMAD.SHL.U32 R6, R0, 0x4, RZ ;  /* 0x0000000400067824 */ /* 0x000fe200078e00ff */
[----:B------:R-:W-:Y:S01]  /*00b0*/  SHF.R.U32.HI R0, RZ, 0x1e, R0 ;  /* 0x0000001eff007819 */ /* 0x000fe20000011600 */
[----:B------:R-:W1:Y:S01]  /*00c0*/  LDCU.64 UR4, c[0x0][0x358] ;  /* 0x00006b00ff0477ac */ /* 0x000e620008000a00 */
[----:B------:R-:W2:Y:S02]  /*00d0*/  LDCU.64 UR6, c[0x0][0x390] ;  /* 0x00007200ff0677ac */ /* 0x000ea40008000a00 */
[C---:B0-----:R-:W-:Y:S02]  /*00e0*/  IADD3 R4, P1, PT, R6.reuse, UR10, RZ ;  /* 0x0000000a06047c10 */ /* 0x041fe4000ff3e0ff */
[----:B------:R-:W-:Y:S02]  /*00f0*/  IADD3 R2, P0, PT, R6, UR8, RZ ;  /* 0x0000000806027c10 */ /* 0x000fe4000ff1e0ff */
[----:B------:R-:W-:-:S02]  /*0100*/  IADD3.X R5, PT, PT, R0, UR11, RZ, P1, !PT ;  /* 0x0000000b00057c10 */ /* 0x000fc40008ffe4ff */
[----:B------:R-:W-:-:S04]  /*0110*/  IADD3.X R3, PT, PT, R0, UR9, RZ, P0, !PT ;  /* 0x0000000900037c10 */ /* 0x000fc800087fe4ff */
[----:B-1----:R-:W3:Y:S04]  /*0120*/  LDG.E R5, desc[UR4][R4.64] ;  /* 0x0000000404057981 */ /* 0x002ee8000c1e1900 */
[----:B------:R-:W3:Y:S01]  /*0130*/  LDG.E R2, desc[UR4][R2.64] ;  /* 0x0000000402027981 */ /* 0x000ee2000c1e1900 */
[----:B--2---:R-:W-:-:S04]  /*0140*/  IADD3 R6, P0, PT, R6, UR6, RZ ;  /* 0x0000000606067c10 */ /* 0x004fc8000ff1e0ff */
[----:B------:R-:W-:Y:S01]  /*0150*/  IADD3.X R7, PT, PT, R0, UR7, RZ, P0, !PT ;  /* 0x0000000700077c10 */ /* 0x000fe200087fe4ff */
[----:B---3--:R-:W-:-:S05]  /*0160*/  FADD R9, R2, R5 ;  /* 0x0000000502097221 */ /* 0x008fca0000000000 */
[----:B------:R-:W-:Y:S01]  /*0170*/  STG.E desc[UR4][R6.64], R9 ;  /* 0x0000000906007986 */ /* 0x000fe2000c101904 */
[----:B------:R-:W-:Y:S05]  /*0180*/  EXIT ;  /* 0x000000000000794d */ /* 0x000fea0003800000 */
.L_x_0:
[----:B------:R-:W-:-:S00]  /*0190*/  BRA `(.L_x_0) ;  /* 0xfffffffc00fc7947 */ /* 0x000fc0000383ffff */
[----:B------:R-:W-:-:S00]  /*01a0*/  NOP ;  /* 0x0000000000007918 */ /* 0x000fc00000000000 */
        /* <DEDUP_REMOVED lines=13> */
.L_x_1:


//--------------------- .nv.shared.reserved.0     --------------------------
	.section	.nv.shared.reserved.0,"aw",@nobits
	.weak		__nv_reservedSMEM_offset_0_alias
	.size		__nv_reservedSMEM_offset_0_alias, 0, 64
	.other		__nv_reservedSMEM_offset_0_alias,@"STO_CUDA_RESERVED_SHARED STV_DEFAULT"
__nv_reservedSMEM_offset_0_alias:
	.zero		0
	.zero		64


//--------------------- .nv.constant0._Z12vecAddKernelPfS_S_m --------------------------
	.section	.nv.constant0._Z12vecAddKernelPfS_S_m,"a",@progbits
	.sectionflags	@""
	.align	4
.nv.constant0._Z12vecAddKernelPfS_S_m:
	.zero		928


//--------------------- SYMBOLS --------------------------

	.type		.nv.reservedSmem.offset0,@object
	.size		.nv.reservedSmem.offset0,0x4
